	.headerflags	@"EF_CUDA_TEXMODE_UNIFIED EF_CUDA_64BIT_ADDRESS EF_CUDA_ACCELERATORS EF_CUDA_SM90 EF_CUDA_VIRTUAL_SM(EF_CUDA_SM90)"
	.elftype	@"ET_EXEC"


//--------------------- .nv.info                  --------------------------
	.section	.nv.info,"",@"SHT_CUDA_INFO"
	.align	4


	//----- nvinfo : EIATTR_REGCOUNT
	.align		4
        /*0000*/ 	.byte	0x04, 0x2f
        /*0002*/ 	.short	(.L_3 - .L_2)
	.align		4
.L_2:
        /*0004*/ 	.word	index@(triton_poi_fused__native_batch_norm_legit_no_training_mul_sigmoid_11)
        /*0008*/ 	.word	0x00000010


	//----- nvinfo : EIATTR_MIN_STACK_SIZE
	.align		4
.L_3:
        /*000c*/ 	.byte	0x04, 0x12
        /*000e*/ 	.short	(.L_5 - .L_4)
	.align		4
.L_4:
        /*0010*/ 	.word	index@(triton_poi_fused__native_batch_norm_legit_no_training_mul_sigmoid_11)
        /*0014*/ 	.word	0x00000000


	//----- nvinfo : EIATTR_FRAME_SIZE
	.align		4
.L_5:
        /*0018*/ 	.byte	0x04, 0x11
        /*001a*/ 	.short	(.L_7 - .L_6)
	.align		4
.L_6:
        /*001c*/ 	.word	index@(triton_poi_fused__native_batch_norm_legit_no_training_mul_sigmoid_11)
        /*0020*/ 	.word	0x00000000


	//----- nvinfo : EIATTR_MIN_STACK_SIZE
	.align		4
.L_7:
        /*0024*/ 	.byte	0x04, 0x12
        /*0026*/ 	.short	(.L_9 - .L_8)
	.align		4
.L_8:
        /*0028*/ 	.word	index@(triton_poi_fused__native_batch_norm_legit_no_training_mul_sigmoid_11)
        /*002c*/ 	.word	0x00000000
.L_9:


//--------------------- .nv.info.triton_poi_fused__native_batch_norm_legit_no_training_mul_sigmoid_11 --------------------------
	.section	.nv.info.triton_poi_fused__native_batch_norm_legit_no_training_mul_sigmoid_11,"",@"SHT_CUDA_INFO"
	.sectionflags	@""
	.align	4


	//----- nvinfo : EIATTR_CUDA_API_VERSION
	.align		4
        /*0000*/ 	.byte	0x04, 0x37
        /*0002*/ 	.short	(.L_11 - .L_10)
.L_10:
        /*0004*/ 	.word	0x0000007c


	//----- nvinfo : EIATTR_KPARAM_INFO
	.align		4
.L_11:
        /*0008*/ 	.byte	0x04, 0x17
        /*000a*/ 	.short	(.L_13 - .L_12)
.L_12:
        /*000c*/ 	.word	0x00000000
        /*0010*/ 	.short	0x0006
        /*0012*/ 	.short	0x0030
        /*0014*/ 	.byte	0x00, 0xf0, 0x11, 0x00


	//----- nvinfo : EIATTR_KPARAM_INFO
	.align		4
.L_13:
        /*0018*/ 	.byte	0x04, 0x17
        /*001a*/ 	.short	(.L_15 - .L_14)
.L_14:
        /*001c*/ 	.word	0x00000000
        /*0020*/ 	.short	0x0005
        /*0022*/ 	.short	0x0028
        /*0024*/ 	.byte	0x00, 0xf4, 0x21, 0x00


	//----- nvinfo : EIATTR_KPARAM_INFO
	.align		4
.L_15:
        /*0028*/ 	.byte	0x04, 0x17
        /*002a*/ 	.short	(.L_17 - .L_16)
.L_16:
        /*002c*/ 	.word	0x00000000
        /*0030*/ 	.short	0x0004
        /*0032*/ 	.short	0x0020
        /*0034*/ 	.byte	0x00, 0xf4, 0x21, 0x00


	//----- nvinfo : EIATTR_KPARAM_INFO
	.align		4
.L_17:
        /*0038*/ 	.byte	0x04, 0x17
        /*003a*/ 	.short	(.L_19 - .L_18)
.L_18:
        /*003c*/ 	.word	0x00000000
        /*0040*/ 	.short	0x0003
        /*0042*/ 	.short	0x0018
        /*0044*/ 	.byte	0x00, 0xf4, 0x21, 0x00


	//----- nvinfo : EIATTR_KPARAM_INFO
	.align		4
.L_19:
        /*0048*/ 	.byte	0x04, 0x17
        /*004a*/ 	.short	(.L_21 - .L_20)
.L_20:
        /*004c*/ 	.word	0x00000000
        /*0050*/ 	.short	0x0002
        /*0052*/ 	.short	0x0010
        /*0054*/ 	.byte	0x00, 0xf4, 0x21, 0x00


	//----- nvinfo : EIATTR_KPARAM_INFO
	.align		4
.L_21:
        /*0058*/ 	.byte	0x04, 0x17
        /*005a*/ 	.short	(.L_23 - .L_22)
.L_22:
        /*005c*/ 	.word	0x00000000
        /*0060*/ 	.short	0x0001
        /*0062*/ 	.short	0x0008
        /*0064*/ 	.byte	0x00, 0xf4, 0x21, 0x00


	//----- nvinfo : EIATTR_KPARAM_INFO
	.align		4
.L_23:
        /*0068*/ 	.byte	0x04, 0x17
        /*006a*/ 	.short	(.L_25 - .L_24)
.L_24:
        /*006c*/ 	.word	0x00000000
        /*0070*/ 	.short	0x0000
        /*0072*/ 	.short	0x0000
        /*0074*/ 	.byte	0x00, 0xf4, 0x21, 0x00


	//----- nvinfo : EIATTR_SPARSE_MMA_MASK
	.align		4
.L_25:
        /*0078*/ 	.byte	0x03, 0x50
        /*007a*/ 	.short	0x0000


	//----- nvinfo : EIATTR_MAXREG_COUNT
	.align		4
        /*007c*/ 	.byte	0x03, 0x1b
        /*007e*/ 	.short	0x00ff


	//----- nvinfo : EIATTR_EXIT_INSTR_OFFSETS
	.align		4
        /*0080*/ 	.byte	0x04, 0x1c
        /*0082*/ 	.short	(.L_27 - .L_26)


	//   ....[0]....
.L_26:
        /*0084*/ 	.word	0x00000380


	//----- nvinfo : EIATTR_REQNTID
	.align		4
.L_27:
        /*0088*/ 	.byte	0x04, 0x10
        /*008a*/ 	.short	(.L_29 - .L_28)
.L_28:
        /*008c*/ 	.word	0x00000080
        /*0090*/ 	.word	0x00000001
        /*0094*/ 	.word	0x00000001


	//----- nvinfo : EIATTR_CBANK_PARAM_SIZE
	.align		4
.L_29:
        /*0098*/ 	.byte	0x03, 0x19
        /*009a*/ 	.short	0x0034


	//----- nvinfo : EIATTR_PARAM_CBANK
	.align		4
        /*009c*/ 	.byte	0x04, 0x0a
        /*009e*/ 	.short	(.L_31 - .L_30)
	.align		4
.L_30:
        /*00a0*/ 	.word	index@(.nv.constant0.triton_poi_fused__native_batch_norm_legit_no_training_mul_sigmoid_11)
        /*00a4*/ 	.short	0x0210
        /*00a6*/ 	.short	0x0034


	//----- nvinfo : EIATTR_SW_WAR
	.align		4
.L_31:
        /*00a8*/ 	.byte	0x04, 0x36
        /*00aa*/ 	.short	(.L_33 - .L_32)
.L_32:
        /*00ac*/ 	.word	0x00000008
.L_33:


//--------------------- .nv.callgraph             --------------------------
	.section	.nv.callgraph,"",@"SHT_CUDA_CALLGRAPH"
	.align	4
	.sectionentsize	8
	.align		4
        /*0000*/ 	.word	0x00000000
	.align		4
        /*0004*/ 	.word	0xffffffff
	.align		4
        /*0008*/ 	.word	0x00000000
	.align		4
        /*000c*/ 	.word	0xfffffffe
	.align		4
        /*0010*/ 	.word	0x00000000
	.align		4
        /*0014*/ 	.word	0xfffffffd
	.align		4
        /*0018*/ 	.word	0x00000000
	.align		4
        /*001c*/ 	.word	0xfffffffc


//--------------------- .nv.constant4             --------------------------
	.section	.nv.constant4,"a",@progbits
	.align	8
	.align		8
.nv.constant4:
        /*0000*/ 	.dword	_$_str
	.align		8
        /*0008*/ 	.dword	_$_str_$_2


//--------------------- .text.triton_poi_fused__native_batch_norm_legit_no_training_mul_sigmoid_11 --------------------------
	.section	.text.triton_poi_fused__native_batch_norm_legit_no_training_mul_sigmoid_11,"ax",@progbits
	.align	128
        .global         triton_poi_fused__native_batch_norm_legit_no_training_mul_sigmoid_11
        .type           triton_poi_fused__native_batch_norm_legit_no_training_mul_sigmoid_11,@function
        .size           triton_poi_fused__native_batch_norm_legit_no_training_mul_sigmoid_11,(.L_x_1 - triton_poi_fused__native_batch_norm_legit_no_training_mul_sigmoid_11)
        .other          triton_poi_fused__native_batch_norm_legit_no_training_mul_sigmoid_11,@"STO_CUDA_ENTRY STV_DEFAULT"
triton_poi_fused__native_batch_norm_legit_no_training_mul_sigmoid_11:
.text.triton_poi_fused__native_batch_norm_legit_no_training_mul_sigmoid_11:
[----:B------:R-:W-:Y:S01]  /*0000*/  LDC R1, c[0x0][0x28] ;  /* 0x00000a00ff017b82 */ /* 0x000fe20000000800 */
[----:B------:R-:W1:Y:S07]  /*0010*/  S2R R0, SR_TID.X ;  /* 0x0000000000007919 */ /* 0x000e6e0000002100 */
[----:B------:R-:W2:Y:S01]  /*0020*/  LDC.64 R6, c[0x0][0x228] ;  /* 0x00008a00ff067b82 */ /* 0x000ea20000000a00 */
[----:B------:R-:W-:Y:S01]  /*0030*/  ULDC.64 UR4, c[0x0][0x208] ;  /* 0x0000820000047ab9 */ /* 0x000fe20000000a00 */
[----:B------:R-:W3:Y:S06]  /*0040*/  S2R R3, SR_CTAID.X ;  /* 0x0000000000037919 */ /* 0x000eec0000002500 */
[----:B------:R-:W4:Y:S08]  /*0050*/  LDC.64 R4, c[0x0][0x220] ;  /* 0x00008800ff047b82 */ /* 0x000f300000000a00 */
[----:B------:R-:W5:Y:S08]  /*0060*/  LDC.64 R8, c[0x0][0x230] ;  /* 0x00008c00ff087b82 */ /* 0x000f700000000a00 */
[----:B------:R-:W5:Y:S01]  /*0070*/  LDC.64 R10, c[0x0][0x238] ;  /* 0x00008e00ff0a7b82 */ /* 0x000f620000000a00 */
[----:B-1----:R-:W-:-:S02]  /*0080*/  LOP3.LUT R0, R0, 0x7f, RZ, 0xc0, !PT ;  /* 0x0000007f00007812 */ /* 0x002fc400078ec0ff */
[----:B---3--:R-:W-:Y:S02]  /*0090*/  SHF.R.S32.HI R2, RZ, 0x18, R3 ;  /* 0x00000018ff027819 */ /* 0x008fe40000011403 */
[----:B------:R-:W-:Y:S02]  /*00a0*/  LEA R0, R3, R0, 0x7 ;  /* 0x0000000003007211 */ /* 0x000fe400078e38ff */
[----:B------:R-:W-:-:S04]  /*00b0*/  SGXT R3, R2, 0x1 ;  /* 0x000000010203781a */ /* 0x000fc80000000200 */
[----:B------:R-:W-:-:S04]  /*00c0*/  LEA.HI R3, R3, R0, RZ, 0x3 ;  /* 0x0000000003037211 */ /* 0x000fc800078f18ff */
[----:B------:R-:W-:-:S04]  /*00d0*/  LOP3.LUT R3, R3, 0xfffffff8, RZ, 0xc0, !PT ;  /* 0xfffffff803037812 */ /* 0x000fc800078ec0ff */
[----:B------:R-:W-:Y:S02]  /*00e0*/  IADD3 R13, R0, -R3, RZ ;  /* 0x80000003000d7210 */ /* 0x000fe40007ffe0ff */
[----:B------:R-:W1:Y:S03]  /*00f0*/  LDC.64 R2, c[0x0][0x218] ;  /* 0x00008600ff027b82 */ /* 0x000e660000000a00 */
[----:B--2---:R-:W-:-:S06]  /*0100*/  IMAD.WIDE R6, R13, 0x4, R6 ;  /* 0x000000040d067825 */ /* 0x004fcc00078e0206 */
[----:B------:R-:W2:Y:S01]  /*0110*/  LDG.E.EL R6, desc[UR4][R6.64] ;  /* 0x0000000406067981 */ /* 0x000ea2000c2e1900 */
[----:B----4-:R-:W-:-:S04]  /*0120*/  IMAD.WIDE R4, R13, 0x4, R4 ;  /* 0x000000040d047825 */ /* 0x010fc800078e0204 */
[C---:B-----5:R-:W-:Y:S02]  /*0130*/  IMAD.WIDE R8, R13.reuse, 0x4, R8 ;  /* 0x000000040d087825 */ /* 0x060fe400078e0208 */
[----:B------:R3:W4:Y:S02]  /*0140*/  LDG.E.EL R5, desc[UR4][R4.64] ;  /* 0x0000000404057981 */ /* 0x000724000c2e1900 */
[----:B0-----:R-:W-:Y:S02]  /*0150*/  IMAD.WIDE R10, R13, 0x4, R10 ;  /* 0x000000040d0a7825 */ /* 0x001fe400078e020a */
[----:B------:R-:W5:Y:S02]  /*0160*/  LDG.E.EL R8, desc[UR4][R8.64] ;  /* 0x0000000408087981 */ /* 0x000f64000c2e1900 */
[----:B-1----:R-:W-:Y:S02]  /*0170*/  IMAD.WIDE R2, R0, 0x4, R2 ;  /* 0x0000000400027825 */ /* 0x002fe400078e0202 */
[----:B------:R-:W5:Y:S04]  /*0180*/  LDG.E.EL R11, desc[UR4][R10.64] ;  /* 0x000000040a0b7981 */ /* 0x000f68000c2e1900 */
[----:B------:R-:W4:Y:S01]  /*0190*/  LDG.E R2, desc[UR4][R2.64] ;  /* 0x0000000402027981 */ /* 0x000f22000c1e1900 */
[----:B------:R-:W-:Y:S01]  /*01a0*/  HFMA2.MMA R12, -RZ, RZ, 1.625, 0 ;  /* 0x3e800000ff0c7435 */ /* 0x000fe200000001ff */
[----:B--2---:R-:W-:-:S04]  /*01b0*/  FADD R6, R6, 0.0010000000474974513054 ;  /* 0x3a83126f06067421 */ /* 0x004fc80000000000 */
[----:B------:R-:W0:Y:S02]  /*01c0*/  MUFU.SQRT R7, R6 ;  /* 0x0000000600077308 */ /* 0x000e240000002000 */
[C---:B0-----:R-:W-:Y:S02]  /*01d0*/  FSETP.GT.AND P0, PT, R7.reuse, 8.50705917302346158658e+37, PT ;  /* 0x7e8000000700780b */ /* 0x041fe40003f04000 */
[----:B------:R-:W-:-:S11]  /*01e0*/  FSETP.GEU.AND P1, PT, R7, 1.175494350822287508e-38, PT ;  /* 0x008000000700780b */ /* 0x000fd60003f2e000 */
[----:B------:R-:W-:-:S04]  /*01f0*/  @P0 FMUL R7, R7, 0.25 ;  /* 0x3e80000007070820 */ /* 0x000fc80000400000 */
[----:B------:R-:W-:-:S06]  /*0200*/  @!P1 FMUL R7, R7, 16777216 ;  /* 0x4b80000007079820 */ /* 0x000fcc0000400000 */
[----:B------:R-:W0:Y:S01]  /*0210*/  MUFU.RCP R7, R7 ;  /* 0x0000000700077308 */ /* 0x000e220000001000 */
[----:B---3--:R-:W-:Y:S01]  /*0220*/  FSEL R4, R12, 1, P0 ;  /* 0x3f8000000c047808 */ /* 0x008fe20000000000 */
[----:B----4-:R-:W-:-:S04]  /*0230*/  FADD R2, R2, -R5 ;  /* 0x8000000502027221 */ /* 0x010fc80000000000 */
[----:B------:R-:W-:-:S04]  /*0240*/  @!P1 FMUL R4, R4, 16777216 ;  /* 0x4b80000004049820 */ /* 0x000fc80000400000 */
[----:B0-----:R-:W-:-:S04]  /*0250*/  FMUL R3, R7, R4 ;  /* 0x0000000407037220 */ /* 0x001fc80000400000 */
[----:B------:R-:W-:-:S04]  /*0260*/  FMUL R2, R2, R3 ;  /* 0x0000000302027220 */ /* 0x000fc80000400000 */
[----:B-----5:R-:W-:-:S04]  /*0270*/  FFMA R8, R8, R2, R11 ;  /* 0x0000000208087223 */ /* 0x020fc8000000000b */
[----:B------:R-:W-:-:S04]  /*0280*/  FADD R2, RZ, -R8 ;  /* 0x80000008ff027221 */ /* 0x000fc80000000000 */
[----:B------:R-:W-:-:S05]  /*0290*/  FMUL R4, R2, 1.4426950216293334961 ;  /* 0x3fb8aa3b02047820 */ /* 0x000fca0000400000 */
[----:B------:R-:W-:-:S13]  /*02a0*/  FSETP.GEU.AND P0, PT, R4, -126, PT ;  /* 0xc2fc00000400780b */ /* 0x000fda0003f0e000 */
[----:B------:R-:W-:-:S04]  /*02b0*/  @!P0 FMUL R4, R4, 0.5 ;  /* 0x3f00000004048820 */ /* 0x000fc80000400000 */
[----:B------:R-:W0:Y:S02]  /*02c0*/  MUFU.EX2 R2, R4 ;  /* 0x0000000400027308 */ /* 0x000e240000000800 */
[----:B0-----:R-:W-:-:S04]  /*02d0*/  @!P0 FMUL R2, R2, R2 ;  /* 0x0000000202028220 */ /* 0x001fc80000400000 */
[----:B------:R-:W-:Y:S02]  /*02e0*/  FADD R5, R2, 1 ;  /* 0x3f80000002057421 */ /* 0x000fe40000000000 */
[----:B------:R-:W0:Y:S03]  /*02f0*/  LDC.64 R2, c[0x0][0x210] ;  /* 0x00008400ff027b82 */ /* 0x000e260000000a00 */
[----:B------:R-:W-:-:S13]  /*0300*/  FSETP.GT.AND P0, PT, R5, 8.50705917302346158658e+37, PT ;  /* 0x7e8000000500780b */ /* 0x000fda0003f04000 */
[----:B------:R-:W-:-:S06]  /*0310*/  @P0 FMUL R5, R5, 0.25 ;  /* 0x3e80000005050820 */ /* 0x000fcc0000400000 */
[----:B------:R-:W1:Y:S01]  /*0320*/  MUFU.RCP R5, R5 ;  /* 0x0000000500057308 */ /* 0x000e620000001000 */
[----:B------:R-:W-:Y:S01]  /*0330*/  FSEL R6, R12, 1, P0 ;  /* 0x3f8000000c067808 */ /* 0x000fe20000000000 */
[----:B0-----:R-:W-:-:S04]  /*0340*/  IMAD.WIDE R2, R0, 0x4, R2 ;  /* 0x0000000400027825 */ /* 0x001fc800078e0202 */
[----:B-1----:R-:W-:-:S04]  /*0350*/  FMUL R7, R5, R6 ;  /* 0x0000000605077220 */ /* 0x002fc80000400000 */
[----:B------:R-:W-:-:S05]  /*0360*/  FMUL R7, R8, R7 ;  /* 0x0000000708077220 */ /* 0x000fca0000400000 */
[----:B------:R-:W-:Y:S01]  /*0370*/  STG.E desc[UR4][R2.64], R7 ;  /* 0x0000000702007986 */ /* 0x000fe2000c101904 */
[----:B------:R-:W-:Y:S05]  /*0380*/  EXIT ;  /* 0x000000000000794d */ /* 0x000fea0003800000 */
.L_x_0:
[----:B------:R-:W-:-:S00]  /*0390*/  BRA `(.L_x_0) ;  /* 0xfffffffc00fc7947 */ /* 0x000fc0000383ffff */
[----:B------:R-:W-:-:S00]  /*03a0*/  NOP ;  /* 0x0000000000007918 */ /* 0x000fc00000000000 */
        /* <DEDUP_REMOVED lines=13> */
.L_x_1:


//--------------------- .nv.global.init           --------------------------
	.section	.nv.global.init,"aw",@progbits
.nv.global.init:
	.type		_$_str,@object
	.size		_$_str,(_$_str_$_2 - _$_str)
_$_str:
        /*0000*/ 	.byte	0x5f, 0x5f, 0x43, 0x55, 0x44, 0x41, 0x5f, 0x46, 0x54, 0x5a, 0x00
	.type		_$_str_$_2,@object
	.size		_$_str_$_2,(.L_1 - _$_str_$_2)
_$_str_$_2:
        /*000b*/ 	.byte	0x5f, 0x5f, 0x43, 0x55, 0x44, 0x41, 0x5f, 0x50, 0x52, 0x45, 0x43, 0x5f, 0x53, 0x51, 0x52, 0x54
        /*001b*/ 	.byte	0x00
.L_1:


//--------------------- .nv.constant0.triton_poi_fused__native_batch_norm_legit_no_training_mul_sigmoid_11 --------------------------
	.section	.nv.constant0.triton_poi_fused__native_batch_norm_legit_no_training_mul_sigmoid_11,"a",@progbits
	.sectionflags	@""
	.align	4
.nv.constant0.triton_poi_fused__native_batch_norm_legit_no_training_mul_sigmoid_11:
	.zero		580
